//
// Generated by NVIDIA NVVM Compiler
//
// Compiler Build ID: CL-36424714
// Cuda compilation tools, release 13.0, V13.0.88
// Based on NVVM 20.0.0
//

.version 9.0
.target sm_100
.address_size 64

	// .globl	_Z8print_hwv
.extern .func  (.param .b32 func_retval0) vprintf
(
	.param .b64 vprintf_param_0,
	.param .b64 vprintf_param_1
)
;
.global .align 1 .b8 $str[18] = {71, 80, 85, 58, 32, 104, 101, 108, 108, 111, 32, 119, 111, 114, 108, 100, 33};

.visible .entry _Z8print_hwv()
{
	.reg .b32 	%r<3>;
	.reg .b64 	%rd<3>;

	mov.u64 	%rd1, $str;
	cvta.global.u64 	%rd2, %rd1;
	{ // callseq 0, 0
	.param .b64 param0;
	st.param.b64 	[param0], %rd2;
	.param .b64 param1;
	st.param.b64 	[param1], 0;
	.param .b32 retval0;
	call.uni (retval0), 
	vprintf, 
	(
	param0, 
	param1
	);
	ld.param.b32 	%r1, [retval0];
	} // callseq 0
	ret;

}


// ===== COMPILED SASS (sm_100) =====

	.target	sm_100

	.elftype	@"ET_EXEC"


//--------------------- .note.nv.tkinfo           --------------------------
	.section	.note.nv.tkinfo,"",@"SHT_NOTE"
	.sectionflags	@"SHF_NOTE_NV_TKINFO"
	.tkinfo
        /*0018*/ 	.word	0x00000002
        /*0030*/ 	.string	""
        /*0030*/ 	.string	"ptxas"
        /*0030*/ 	.string	"Cuda compilation tools, release 13.0, V13.0.88"
        /*0030*/ 	.string	"Build cuda_13.0.r13.0/compiler.36424714_0"
        /*0030*/ 	.string	"-arch sm_100 -m 64 "



//--------------------- .note.nv.cuinfo           --------------------------
	.section	.note.nv.cuinfo,"",@"SHT_NOTE"
	.sectionflags	@"SHF_NOTE_NV_CUINFO"
        /*0018*/ 	.short	0x0002
        /*001a*/ 	.short	0x0064
        /*001c*/ 	.short	0x0082
	.zero		2


//--------------------- .nv.info                  --------------------------
	.section	.nv.info,"",@"SHT_CUDA_INFO"
	.align	4


	//----- nvinfo : EIATTR_REGCOUNT
	.align		4
        /*0000*/ 	.byte	0x04, 0x2f
        /*0002*/ 	.short	(.L_2 - .L_1)
	.align		4
.L_1:
        /*0004*/ 	.word	index@(_Z8print_hwv)
        /*0008*/ 	.word	0x00000018


	//----- nvinfo : EIATTR_FRAME_SIZE
	.align		4
.L_2:
        /*000c*/ 	.byte	0x04, 0x11
        /*000e*/ 	.short	(.L_4 - .L_3)
	.align		4
.L_3:
        /*0010*/ 	.word	index@(_Z8print_hwv)
        /*0014*/ 	.word	0x00000000


	//----- nvinfo : EIATTR_MIN_STACK_SIZE
	.align		4
.L_4:
        /*0018*/ 	.byte	0x04, 0x12
        /*001a*/ 	.short	(.L_6 - .L_5)
	.align		4
.L_5:
        /*001c*/ 	.word	index@(_Z8print_hwv)
        /*0020*/ 	.word	0x00000000
.L_6:


//--------------------- .nv.compat                --------------------------
	.section	.nv.compat,"",@"SHT_CUDA_COMPAT_INFO"
	.align	4
        /*0000*/ 	.byte	0x02, 0x09, 0x00, 0x00, 0x02, 0x02, 0x01, 0x00, 0x02, 0x05, 0x05, 0x00, 0x03, 0x07, 0x01, 0x01
        /*0010*/ 	.byte	0x02, 0x03, 0x00, 0x00, 0x02, 0x06, 0x01, 0x00, 0x04, 0x0b, 0x08, 0x00, 0x09, 0x00, 0x00, 0x00
        /*0020*/ 	.byte	0x00, 0x00, 0x00, 0x00


//--------------------- .nv.info._Z8print_hwv     --------------------------
	.section	.nv.info._Z8print_hwv,"",@"SHT_CUDA_INFO"
	.sectionflags	@""
	.align	4


	//----- nvinfo : EIATTR_CUDA_API_VERSION
	.align		4
        /*0000*/ 	.byte	0x04, 0x37
        /*0002*/ 	.short	(.L_8 - .L_7)
.L_7:
        /*0004*/ 	.word	0x00000082


	//----- nvinfo : EIATTR_SPARSE_MMA_MASK
	.align		4
.L_8:
        /*0008*/ 	.byte	0x03, 0x50
        /*000a*/ 	.short	0x0000


	//----- nvinfo : EIATTR_MAXREG_COUNT
	.align		4
        /*000c*/ 	.byte	0x03, 0x1b
        /*000e*/ 	.short	0x00ff


	//----- nvinfo : EIATTR_EXTERNS
	.align		4
        /*0010*/ 	.byte	0x04, 0x0f
        /*0012*/ 	.short	(.L_10 - .L_9)


	//   ....[0]....
	.align		4
.L_9:
        /*0014*/ 	.word	index@(vprintf)


	//----- nvinfo : EIATTR_MERCURY_ISA_VERSION
	.align		4
.L_10:
        /*0018*/ 	.byte	0x03, 0x5f
        /*001a*/ 	.short	0x0101


	//----- nvinfo : EIATTR_VRC_CTA_INIT_COUNT
	.align		4
        /*001c*/ 	.byte	0x02, 0x4a
	.zero		1
	.zero		1


	//----- nvinfo : EIATTR_SYSCALL_OFFSETS
	.align		4
        /*0020*/ 	.byte	0x04, 0x46
        /*0022*/ 	.short	(.L_12 - .L_11)


	//   ....[0]....
.L_11:
        /*0024*/ 	.word	0x00000080


	//----- nvinfo : EIATTR_EXIT_INSTR_OFFSETS
	.align		4
.L_12:
        /*0028*/ 	.byte	0x04, 0x1c
        /*002a*/ 	.short	(.L_14 - .L_13)


	//   ....[0]....
.L_13:
        /*002c*/ 	.word	0x00000090


	//----- nvinfo : EIATTR_SW_WAR
	.align		4
.L_14:
        /*0030*/ 	.byte	0x04, 0x36
        /*0032*/ 	.short	(.L_16 - .L_15)
.L_15:
        /*0034*/ 	.word	0x00000008
.L_16:


//--------------------- .nv.callgraph             --------------------------
	.section	.nv.callgraph,"",@"SHT_CUDA_CALLGRAPH"
	.align	4
	.sectionentsize	8
	.align		4
        /*0000*/ 	.word	0x00000000
	.align		4
        /*0004*/ 	.word	0xffffffff
	.align		4
        /*0008*/ 	.word	index@(_Z8print_hwv)
	.align		4
        /*000c*/ 	.word	index@(vprintf)
	.align		4
        /*0010*/ 	.word	0x00000000
	.align		4
        /*0014*/ 	.word	0xfffffffe
	.align		4
        /*0018*/ 	.word	0x00000000
	.align		4
        /*001c*/ 	.word	0xfffffffd
	.align		4
        /*0020*/ 	.word	0x00000000
	.align		4
        /*0024*/ 	.word	0xfffffffc


//--------------------- .nv.constant4             --------------------------
	.section	.nv.constant4,"a",@progbits
	.align	8
	.align		8
.nv.constant4:
        /*0000*/ 	.dword	vprintf
	.align		8
        /*0008*/ 	.dword	$str


//--------------------- .text._Z8print_hwv        --------------------------
	.section	.text._Z8print_hwv,"ax",@progbits
	.align	128
        .global         _Z8print_hwv
        .type           _Z8print_hwv,@function
        .size           _Z8print_hwv,(.L_x_2 - _Z8print_hwv)
        .other          _Z8print_hwv,@"STO_CUDA_ENTRY STV_DEFAULT"
_Z8print_hwv:
.text._Z8print_hwv:
[----:B------:R-:W0:Y:S01]  /*0000*/  LDC R1, c[0x0][0x37c] ;  /* 0x0000df00ff017b82 */ /* 0x000e220000000800 */
[----:B------:R-:W-:Y:S01]  /*0010*/  MOV R0, 0x0 ;  /* 0x0000000000007802 */ /* 0x000fe20000000f00 */
[----:B------:R-:W1:Y:S01]  /*0020*/  LDCU.64 UR4, c[0x4][0x8] ;  /* 0x01000100ff0477ac */ /* 0x000e620008000a00 */
[----:B------:R-:W-:-:S05]  /*0030*/  CS2R R6, SRZ ;  /* 0x0000000000067805 */ /* 0x000fca000001ff00 */
[----:B------:R2:W3:Y:S01]  /*0040*/  LDC.64 R2, c[0x4][R0] ;  /* 0x0100000000027b82 */ /* 0x0004e20000000a00 */
[----:B-1----:R-:W-:Y:S02]  /*0050*/  IMAD.U32 R4, RZ, RZ, UR4 ;  /* 0x00000004ff047e24 */ /* 0x002fe4000f8e00ff */
[----:B--2---:R-:W-:-:S07]  /*0060*/  IMAD.U32 R5, RZ, RZ, UR5 ;  /* 0x00000005ff057e24 */ /* 0x004fce000f8e00ff */
[----:B------:R-:W-:-:S07]  /*0070*/  LEPC R20, `(.L_x_0) ;  /* 0x000000001014794e */ /* 0x000fce0000000000 */
[----:B0--3--:R-:W-:Y:S05]  /*0080*/  CALL.ABS.NOINC R2 ;  /* 0x0000000002007343 */ /* 0x009fea0003c00000 */
.L_x_0:
[----:B------:R-:W-:Y:S05]  /*0090*/  EXIT ;  /* 0x000000000000794d */ /* 0x000fea0003800000 */
.L_x_1:
[----:B------:R-:W-:-:S00]  /*00a0*/  BRA `(.L_x_1) ;  /* 0xfffffffc00fc7947 */ /* 0x000fc0000383ffff */
[----:B------:R-:W-:-:S00]  /*00b0*/  NOP ;  /* 0x0000000000007918 */ /* 0x000fc00000000000 */
        /* <DEDUP_REMOVED lines=12> */
.L_x_2:


//--------------------- .nv.global.init           --------------------------
	.section	.nv.global.init,"aw",@progbits
.nv.global.init:
	.type		$str,@object
	.size		$str,(.L_0 - $str)
$str:
        /*0000*/ 	.byte	0x47, 0x50, 0x55, 0x3a, 0x20, 0x68, 0x65, 0x6c, 0x6c, 0x6f, 0x20, 0x77, 0x6f, 0x72, 0x6c, 0x64
        /*0010*/ 	.byte	0x21, 0x00
.L_0:


//--------------------- .nv.shared.reserved.0     --------------------------
	.section	.nv.shared.reserved.0,"aw",@nobits
	.weak		__nv_reservedSMEM_offset_0_alias
	.size		__nv_reservedSMEM_offset_0_alias, 0, 64
	.other		__nv_reservedSMEM_offset_0_alias,@"STO_CUDA_RESERVED_SHARED STV_DEFAULT"
__nv_reservedSMEM_offset_0_alias:
	.zero		0
	.zero		64


//--------------------- .nv.constant0._Z8print_hwv --------------------------
	.section	.nv.constant0._Z8print_hwv,"a",@progbits
	.sectionflags	@""
	.align	4
.nv.constant0._Z8print_hwv:
	.zero		896


//--------------------- SYMBOLS --------------------------

	.type		.nv.reservedSmem.offset0,@object
	.size		.nv.reservedSmem.offset0,0x4
	.type		vprintf,@function
